//
// Generated by NVIDIA NVVM Compiler
//
// Compiler Build ID: CL-36424714
// Cuda compilation tools, release 13.0, V13.0.88
// Based on NVVM 20.0.0
//

.version 9.0
.target sm_100
.address_size 64

	// .globl	_Z11my_copysignPd

.visible .entry _Z11my_copysignPd(
	.param .u64 .ptr .align 1 _Z11my_copysignPd_param_0
)
{
	.reg .pred 	%p<2>;
	.reg .b32 	%r<3>;
	.reg .b64 	%rd<3>;
	.reg .b64 	%fd<4>;

	ld.param.u64 	%rd1, [_Z11my_copysignPd_param_0];
	cvta.to.global.u64 	%rd2, %rd1;
	mov.u32 	%r1, %tid.x;
	ld.global.f64 	%fd1, [%rd2];
	setp.eq.s32 	%p1, %r1, 0;
	selp.b32 	%r2, 1, -1, %p1;
	cvt.rn.f64.s32 	%fd2, %r2;
	copysign.f64 	%fd3, %fd2, %fd1;
	st.global.f64 	[%rd2], %fd3;
	ret;

}


// ===== COMPILED SASS (sm_100) =====

	.target	sm_100

	.elftype	@"ET_EXEC"


//--------------------- .note.nv.tkinfo           --------------------------
	.section	.note.nv.tkinfo,"",@"SHT_NOTE"
	.sectionflags	@"SHF_NOTE_NV_TKINFO"
	.tkinfo
        /*0018*/ 	.word	0x00000002
        /*0030*/ 	.string	""
        /*0030*/ 	.string	"ptxas"
        /*0030*/ 	.string	"Cuda compilation tools, release 13.0, V13.0.88"
        /*0030*/ 	.string	"Build cuda_13.0.r13.0/compiler.36424714_0"
        /*0030*/ 	.string	"-arch sm_100 -m 64 "



//--------------------- .note.nv.cuinfo           --------------------------
	.section	.note.nv.cuinfo,"",@"SHT_NOTE"
	.sectionflags	@"SHF_NOTE_NV_CUINFO"
        /*0018*/ 	.short	0x0002
        /*001a*/ 	.short	0x0064
        /*001c*/ 	.short	0x0082
	.zero		2


//--------------------- .nv.info                  --------------------------
	.section	.nv.info,"",@"SHT_CUDA_INFO"
	.align	4


	//----- nvinfo : EIATTR_REGCOUNT
	.align		4
        /*0000*/ 	.byte	0x04, 0x2f
        /*0002*/ 	.short	(.L_1 - .L_0)
	.align		4
.L_0:
        /*0004*/ 	.word	index@(_Z11my_copysignPd)
        /*0008*/ 	.word	0x0000000a


	//----- nvinfo : EIATTR_FRAME_SIZE
	.align		4
.L_1:
        /*000c*/ 	.byte	0x04, 0x11
        /*000e*/ 	.short	(.L_3 - .L_2)
	.align		4
.L_2:
        /*0010*/ 	.word	index@(_Z11my_copysignPd)
        /*0014*/ 	.word	0x00000000


	//----- nvinfo : EIATTR_MIN_STACK_SIZE
	.align		4
.L_3:
        /*0018*/ 	.byte	0x04, 0x12
        /*001a*/ 	.short	(.L_5 - .L_4)
	.align		4
.L_4:
        /*001c*/ 	.word	index@(_Z11my_copysignPd)
        /*0020*/ 	.word	0x00000000
.L_5:


//--------------------- .nv.compat                --------------------------
	.section	.nv.compat,"",@"SHT_CUDA_COMPAT_INFO"
	.align	4
        /*0000*/ 	.byte	0x02, 0x09, 0x00, 0x00, 0x02, 0x02, 0x01, 0x00, 0x02, 0x05, 0x05, 0x00, 0x03, 0x07, 0x01, 0x01
        /*0010*/ 	.byte	0x02, 0x03, 0x00, 0x00, 0x02, 0x06, 0x01, 0x00, 0x04, 0x0b, 0x08, 0x00, 0x09, 0x00, 0x00, 0x00
        /*0020*/ 	.byte	0x00, 0x00, 0x00, 0x00


//--------------------- .nv.info._Z11my_copysignPd --------------------------
	.section	.nv.info._Z11my_copysignPd,"",@"SHT_CUDA_INFO"
	.sectionflags	@""
	.align	4


	//----- nvinfo : EIATTR_CUDA_API_VERSION
	.align		4
        /*0000*/ 	.byte	0x04, 0x37
        /*0002*/ 	.short	(.L_7 - .L_6)
.L_6:
        /*0004*/ 	.word	0x00000082


	//----- nvinfo : EIATTR_KPARAM_INFO
	.align		4
.L_7:
        /*0008*/ 	.byte	0x04, 0x17
        /*000a*/ 	.short	(.L_9 - .L_8)
.L_8:
        /*000c*/ 	.word	0x00000000
        /*0010*/ 	.short	0x0000
        /*0012*/ 	.short	0x0000
        /*0014*/ 	.byte	0x00, 0xf5, 0x21, 0x00


	//----- nvinfo : EIATTR_SPARSE_MMA_MASK
	.align		4
.L_9:
        /*0018*/ 	.byte	0x03, 0x50
        /*001a*/ 	.short	0x0000


	//----- nvinfo : EIATTR_MAXREG_COUNT
	.align		4
        /*001c*/ 	.byte	0x03, 0x1b
        /*001e*/ 	.short	0x00ff


	//----- nvinfo : EIATTR_MERCURY_ISA_VERSION
	.align		4
        /*0020*/ 	.byte	0x03, 0x5f
        /*0022*/ 	.short	0x0101


	//----- nvinfo : EIATTR_VRC_CTA_INIT_COUNT
	.align		4
        /*0024*/ 	.byte	0x02, 0x4a
	.zero		1
	.zero		1


	//----- nvinfo : EIATTR_EXIT_INSTR_OFFSETS
	.align		4
        /*0028*/ 	.byte	0x04, 0x1c
        /*002a*/ 	.short	(.L_11 - .L_10)


	//   ....[0]....
.L_10:
        /*002c*/ 	.word	0x000000b0


	//----- nvinfo : EIATTR_CBANK_PARAM_SIZE
	.align		4
.L_11:
        /*0030*/ 	.byte	0x03, 0x19
        /*0032*/ 	.short	0x0008


	//----- nvinfo : EIATTR_PARAM_CBANK
	.align		4
        /*0034*/ 	.byte	0x04, 0x0a
        /*0036*/ 	.short	(.L_13 - .L_12)
	.align		4
.L_12:
        /*0038*/ 	.word	index@(.nv.constant0._Z11my_copysignPd)
        /*003c*/ 	.short	0x0380
        /*003e*/ 	.short	0x0008


	//----- nvinfo : EIATTR_SW_WAR
	.align		4
.L_13:
        /*0040*/ 	.byte	0x04, 0x36
        /*0042*/ 	.short	(.L_15 - .L_14)
.L_14:
        /*0044*/ 	.word	0x00000008
.L_15:


//--------------------- .nv.callgraph             --------------------------
	.section	.nv.callgraph,"",@"SHT_CUDA_CALLGRAPH"
	.align	4
	.sectionentsize	8
	.align		4
        /*0000*/ 	.word	0x00000000
	.align		4
        /*0004*/ 	.word	0xffffffff
	.align		4
        /*0008*/ 	.word	0x00000000
	.align		4
        /*000c*/ 	.word	0xfffffffe
	.align		4
        /*0010*/ 	.word	0x00000000
	.align		4
        /*0014*/ 	.word	0xfffffffd
	.align		4
        /*0018*/ 	.word	0x00000000
	.align		4
        /*001c*/ 	.word	0xfffffffc


//--------------------- .text._Z11my_copysignPd   --------------------------
	.section	.text._Z11my_copysignPd,"ax",@progbits
	.align	128
        .global         _Z11my_copysignPd
        .type           _Z11my_copysignPd,@function
        .size           _Z11my_copysignPd,(.L_x_1 - _Z11my_copysignPd)
        .other          _Z11my_copysignPd,@"STO_CUDA_ENTRY STV_DEFAULT"
_Z11my_copysignPd:
.text._Z11my_copysignPd:
[----:B------:R-:W-:Y:S08]  /*0000*/  LDC R1, c[0x0][0x37c] ;  /* 0x0000df00ff017b82 */ /* 0x000ff00000000800 */
[----:B------:R-:W0:Y:S01]  /*0010*/  LDC.64 R2, c[0x0][0x380] ;  /* 0x0000e000ff027b82 */ /* 0x000e220000000a00 */
[----:B------:R-:W0:Y:S02]  /*0020*/  LDCU.64 UR4, c[0x0][0x358] ;  /* 0x00006b00ff0477ac */ /* 0x000e240008000a00 */
[----:B0-----:R-:W2:Y:S01]  /*0030*/  LDG.E.64 R4, desc[UR4][R2.64] ;  /* 0x0000000402047981 */ /* 0x001ea2000c1e1b00 */
[----:B------:R-:W-:Y:S01]  /*0040*/  IMAD.MOV.U32 R6, RZ, RZ, 0x1 ;  /* 0x00000001ff067424 */ /* 0x000fe200078e00ff */
[----:B------:R-:W0:Y:S02]  /*0050*/  S2R R0, SR_TID.X ;  /* 0x0000000000007919 */ /* 0x000e240000002100 */
[----:B0-----:R-:W-:-:S04]  /*0060*/  ISETP.NE.AND P0, PT, R0, RZ, PT ;  /* 0x000000ff0000720c */ /* 0x001fc80003f05270 */
[----:B------:R-:W-:-:S06]  /*0070*/  SEL R6, R6, 0xffffffff, !P0 ;  /* 0xffffffff06067807 */ /* 0x000fcc0004000000 */
[----:B------:R-:W2:Y:S02]  /*0080*/  I2F.F64 R6, R6 ;  /* 0x0000000600067312 */ /* 0x000ea40000201c00 */
[----:B--2---:R-:W-:-:S05]  /*0090*/  LOP3.LUT R5, R5, 0x80000000, R7, 0xb8, !PT ;  /* 0x8000000005057812 */ /* 0x004fca00078eb807 */
[----:B------:R-:W-:Y:S01]  /*00a0*/  STG.E.64 desc[UR4][R2.64], R4 ;  /* 0x0000000402007986 */ /* 0x000fe2000c101b04 */
[----:B------:R-:W-:Y:S05]  /*00b0*/  EXIT ;  /* 0x000000000000794d */ /* 0x000fea0003800000 */
.L_x_0:
[----:B------:R-:W-:-:S00]  /*00c0*/  BRA `(.L_x_0) ;  /* 0xfffffffc00fc7947 */ /* 0x000fc0000383ffff */
[----:B------:R-:W-:-:S00]  /*00d0*/  NOP ;  /* 0x0000000000007918 */ /* 0x000fc00000000000 */
        /* <DEDUP_REMOVED lines=10> */
.L_x_1:


//--------------------- .nv.shared.reserved.0     --------------------------
	.section	.nv.shared.reserved.0,"aw",@nobits
	.weak		__nv_reservedSMEM_offset_0_alias
	.size		__nv_reservedSMEM_offset_0_alias, 0, 64
	.other		__nv_reservedSMEM_offset_0_alias,@"STO_CUDA_RESERVED_SHARED STV_DEFAULT"
__nv_reservedSMEM_offset_0_alias:
	.zero		0
	.zero		64


//--------------------- .nv.constant0._Z11my_copysignPd --------------------------
	.section	.nv.constant0._Z11my_copysignPd,"a",@progbits
	.sectionflags	@""
	.align	4
.nv.constant0._Z11my_copysignPd:
	.zero		904


//--------------------- SYMBOLS --------------------------

	.type		.nv.reservedSmem.offset0,@object
	.size		.nv.reservedSmem.offset0,0x4
